//
// Generated by NVIDIA NVVM Compiler
//
// Compiler Build ID: CL-36424714
// Cuda compilation tools, release 13.0, V13.0.88
// Based on NVVM 20.0.0
//

.version 9.0
.target sm_100
.address_size 64

	// .globl	_Z10vector_addPfS_S_i

.visible .entry _Z10vector_addPfS_S_i(
	.param .u64 .ptr .align 1 _Z10vector_addPfS_S_i_param_0,
	.param .u64 .ptr .align 1 _Z10vector_addPfS_S_i_param_1,
	.param .u64 .ptr .align 1 _Z10vector_addPfS_S_i_param_2,
	.param .u32 _Z10vector_addPfS_S_i_param_3
)
{
	.reg .pred 	%p<2>;
	.reg .b32 	%r<5>;
	.reg .b32 	%f<4>;
	.reg .b64 	%rd<11>;

	ld.param.u64 	%rd1, [_Z10vector_addPfS_S_i_param_0];
	ld.param.u64 	%rd2, [_Z10vector_addPfS_S_i_param_1];
	ld.param.u64 	%rd3, [_Z10vector_addPfS_S_i_param_2];
	mov.u32 	%r2, %ctaid.x;
	mov.u32 	%r3, %ntid.x;
	mov.u32 	%r4, %tid.x;
	mad.lo.s32 	%r1, %r2, %r3, %r4;
	setp.gt.s32 	%p1, %r1, 99;
	@%p1 bra 	$L__BB0_2;
	cvta.to.global.u64 	%rd4, %rd2;
	cvta.to.global.u64 	%rd5, %rd3;
	cvta.to.global.u64 	%rd6, %rd1;
	mul.wide.s32 	%rd7, %r1, 4;
	add.s64 	%rd8, %rd4, %rd7;
	ld.global.f32 	%f1, [%rd8];
	add.s64 	%rd9, %rd5, %rd7;
	ld.global.f32 	%f2, [%rd9];
	add.f32 	%f3, %f1, %f2;
	add.s64 	%rd10, %rd6, %rd7;
	st.global.f32 	[%rd10], %f3;
$L__BB0_2:
	ret;

}


// ===== COMPILED SASS (sm_100) =====

	.target	sm_100

	.elftype	@"ET_EXEC"


//--------------------- .note.nv.tkinfo           --------------------------
	.section	.note.nv.tkinfo,"",@"SHT_NOTE"
	.sectionflags	@"SHF_NOTE_NV_TKINFO"
	.tkinfo
        /*0018*/ 	.word	0x00000002
        /*0030*/ 	.string	""
        /*0030*/ 	.string	"ptxas"
        /*0030*/ 	.string	"Cuda compilation tools, release 13.0, V13.0.88"
        /*0030*/ 	.string	"Build cuda_13.0.r13.0/compiler.36424714_0"
        /*0030*/ 	.string	"-arch sm_100 -m 64 "



//--------------------- .note.nv.cuinfo           --------------------------
	.section	.note.nv.cuinfo,"",@"SHT_NOTE"
	.sectionflags	@"SHF_NOTE_NV_CUINFO"
        /*0018*/ 	.short	0x0002
        /*001a*/ 	.short	0x0064
        /*001c*/ 	.short	0x0082
	.zero		2


//--------------------- .nv.info                  --------------------------
	.section	.nv.info,"",@"SHT_CUDA_INFO"
	.align	4


	//----- nvinfo : EIATTR_REGCOUNT
	.align		4
        /*0000*/ 	.byte	0x04, 0x2f
        /*0002*/ 	.short	(.L_1 - .L_0)
	.align		4
.L_0:
        /*0004*/ 	.word	index@(_Z10vector_addPfS_S_i)
        /*0008*/ 	.word	0x0000000c


	//----- nvinfo : EIATTR_FRAME_SIZE
	.align		4
.L_1:
        /*000c*/ 	.byte	0x04, 0x11
        /*000e*/ 	.short	(.L_3 - .L_2)
	.align		4
.L_2:
        /*0010*/ 	.word	index@(_Z10vector_addPfS_S_i)
        /*0014*/ 	.word	0x00000000


	//----- nvinfo : EIATTR_MIN_STACK_SIZE
	.align		4
.L_3:
        /*0018*/ 	.byte	0x04, 0x12
        /*001a*/ 	.short	(.L_5 - .L_4)
	.align		4
.L_4:
        /*001c*/ 	.word	index@(_Z10vector_addPfS_S_i)
        /*0020*/ 	.word	0x00000000
.L_5:


//--------------------- .nv.compat                --------------------------
	.section	.nv.compat,"",@"SHT_CUDA_COMPAT_INFO"
	.align	4
        /*0000*/ 	.byte	0x02, 0x09, 0x00, 0x00, 0x02, 0x02, 0x01, 0x00, 0x02, 0x05, 0x05, 0x00, 0x03, 0x07, 0x01, 0x01
        /*0010*/ 	.byte	0x02, 0x03, 0x00, 0x00, 0x02, 0x06, 0x01, 0x00, 0x04, 0x0b, 0x08, 0x00, 0x09, 0x00, 0x00, 0x00
        /*0020*/ 	.byte	0x00, 0x00, 0x00, 0x00


//--------------------- .nv.info._Z10vector_addPfS_S_i --------------------------
	.section	.nv.info._Z10vector_addPfS_S_i,"",@"SHT_CUDA_INFO"
	.sectionflags	@""
	.align	4


	//----- nvinfo : EIATTR_CUDA_API_VERSION
	.align		4
        /*0000*/ 	.byte	0x04, 0x37
        /*0002*/ 	.short	(.L_7 - .L_6)
.L_6:
        /*0004*/ 	.word	0x00000082


	//----- nvinfo : EIATTR_KPARAM_INFO
	.align		4
.L_7:
        /*0008*/ 	.byte	0x04, 0x17
        /*000a*/ 	.short	(.L_9 - .L_8)
.L_8:
        /*000c*/ 	.word	0x00000000
        /*0010*/ 	.short	0x0003
        /*0012*/ 	.short	0x0018
        /*0014*/ 	.byte	0x00, 0xf0, 0x11, 0x00


	//----- nvinfo : EIATTR_KPARAM_INFO
	.align		4
.L_9:
        /*0018*/ 	.byte	0x04, 0x17
        /*001a*/ 	.short	(.L_11 - .L_10)
.L_10:
        /*001c*/ 	.word	0x00000000
        /*0020*/ 	.short	0x0002
        /*0022*/ 	.short	0x0010
        /*0024*/ 	.byte	0x00, 0xf5, 0x21, 0x00


	//----- nvinfo : EIATTR_KPARAM_INFO
	.align		4
.L_11:
        /*0028*/ 	.byte	0x04, 0x17
        /*002a*/ 	.short	(.L_13 - .L_12)
.L_12:
        /*002c*/ 	.word	0x00000000
        /*0030*/ 	.short	0x0001
        /*0032*/ 	.short	0x0008
        /*0034*/ 	.byte	0x00, 0xf5, 0x21, 0x00


	//----- nvinfo : EIATTR_KPARAM_INFO
	.align		4
.L_13:
        /*0038*/ 	.byte	0x04, 0x17
        /*003a*/ 	.short	(.L_15 - .L_14)
.L_14:
        /*003c*/ 	.word	0x00000000
        /*0040*/ 	.short	0x0000
        /*0042*/ 	.short	0x0000
        /*0044*/ 	.byte	0x00, 0xf5, 0x21, 0x00


	//----- nvinfo : EIATTR_SPARSE_MMA_MASK
	.align		4
.L_15:
        /*0048*/ 	.byte	0x03, 0x50
        /*004a*/ 	.short	0x0000


	//----- nvinfo : EIATTR_MAXREG_COUNT
	.align		4
        /*004c*/ 	.byte	0x03, 0x1b
        /*004e*/ 	.short	0x00ff


	//----- nvinfo : EIATTR_MERCURY_ISA_VERSION
	.align		4
        /*0050*/ 	.byte	0x03, 0x5f
        /*0052*/ 	.short	0x0101


	//----- nvinfo : EIATTR_VRC_CTA_INIT_COUNT
	.align		4
        /*0054*/ 	.byte	0x02, 0x4a
	.zero		1
	.zero		1


	//----- nvinfo : EIATTR_EXIT_INSTR_OFFSETS
	.align		4
        /*0058*/ 	.byte	0x04, 0x1c
        /*005a*/ 	.short	(.L_17 - .L_16)


	//   ....[0]....
.L_16:
        /*005c*/ 	.word	0x00000060


	//   ....[1]....
        /*0060*/ 	.word	0x00000120


	//----- nvinfo : EIATTR_CBANK_PARAM_SIZE
	.align		4
.L_17:
        /*0064*/ 	.byte	0x03, 0x19
        /*0066*/ 	.short	0x001c


	//----- nvinfo : EIATTR_PARAM_CBANK
	.align		4
        /*0068*/ 	.byte	0x04, 0x0a
        /*006a*/ 	.short	(.L_19 - .L_18)
	.align		4
.L_18:
        /*006c*/ 	.word	index@(.nv.constant0._Z10vector_addPfS_S_i)
        /*0070*/ 	.short	0x0380
        /*0072*/ 	.short	0x001c


	//----- nvinfo : EIATTR_SW_WAR
	.align		4
.L_19:
        /*0074*/ 	.byte	0x04, 0x36
        /*0076*/ 	.short	(.L_21 - .L_20)
.L_20:
        /*0078*/ 	.word	0x00000008
.L_21:


//--------------------- .nv.callgraph             --------------------------
	.section	.nv.callgraph,"",@"SHT_CUDA_CALLGRAPH"
	.align	4
	.sectionentsize	8
	.align		4
        /*0000*/ 	.word	0x00000000
	.align		4
        /*0004*/ 	.word	0xffffffff
	.align		4
        /*0008*/ 	.word	0x00000000
	.align		4
        /*000c*/ 	.word	0xfffffffe
	.align		4
        /*0010*/ 	.word	0x00000000
	.align		4
        /*0014*/ 	.word	0xfffffffd
	.align		4
        /*0018*/ 	.word	0x00000000
	.align		4
        /*001c*/ 	.word	0xfffffffc


//--------------------- .text._Z10vector_addPfS_S_i --------------------------
	.section	.text._Z10vector_addPfS_S_i,"ax",@progbits
	.align	128
        .global         _Z10vector_addPfS_S_i
        .type           _Z10vector_addPfS_S_i,@function
        .size           _Z10vector_addPfS_S_i,(.L_x_1 - _Z10vector_addPfS_S_i)
        .other          _Z10vector_addPfS_S_i,@"STO_CUDA_ENTRY STV_DEFAULT"
_Z10vector_addPfS_S_i:
.text._Z10vector_addPfS_S_i:
[----:B------:R-:W-:Y:S01]  /*0000*/  LDC R1, c[0x0][0x37c] ;  /* 0x0000df00ff017b82 */ /* 0x000fe20000000800 */
[----:B------:R-:W0:Y:S07]  /*0010*/  S2R R0, SR_TID.X ;  /* 0x0000000000007919 */ /* 0x000e2e0000002100 */
[----:B------:R-:W0:Y:S08]  /*0020*/  S2UR UR4, SR_CTAID.X ;  /* 0x00000000000479c3 */ /* 0x000e300000002500 */
[----:B------:R-:W0:Y:S02]  /*0030*/  LDC R9, c[0x0][0x360] ;  /* 0x0000d800ff097b82 */ /* 0x000e240000000800 */
[----:B0-----:R-:W-:-:S05]  /*0040*/  IMAD R9, R9, UR4, R0 ;  /* 0x0000000409097c24 */ /* 0x001fca000f8e0200 */
[----:B------:R-:W-:-:S13]  /*0050*/  ISETP.GT.AND P0, PT, R9, 0x63, PT ;  /* 0x000000630900780c */ /* 0x000fda0003f04270 */
[----:B------:R-:W-:Y:S05]  /*0060*/  @P0 EXIT ;  /* 0x000000000000094d */ /* 0x000fea0003800000 */
[----:B------:R-:W0:Y:S01]  /*0070*/  LDC.64 R2, c[0x0][0x388] ;  /* 0x0000e200ff027b82 */ /* 0x000e220000000a00 */
[----:B------:R-:W1:Y:S07]  /*0080*/  LDCU.64 UR4, c[0x0][0x358] ;  /* 0x00006b00ff0477ac */ /* 0x000e6e0008000a00 */
[----:B------:R-:W2:Y:S08]  /*0090*/  LDC.64 R4, c[0x0][0x390] ;  /* 0x0000e400ff047b82 */ /* 0x000eb00000000a00 */
[----:B------:R-:W3:Y:S01]  /*00a0*/  LDC.64 R6, c[0x0][0x380] ;  /* 0x0000e000ff067b82 */ /* 0x000ee20000000a00 */
[----:B0-----:R-:W-:-:S06]  /*00b0*/  IMAD.WIDE R2, R9, 0x4, R2 ;  /* 0x0000000409027825 */ /* 0x001fcc00078e0202 */
[----:B-1----:R-:W4:Y:S01]  /*00c0*/  LDG.E R2, desc[UR4][R2.64] ;  /* 0x0000000402027981 */ /* 0x002f22000c1e1900 */
[----:B--2---:R-:W-:-:S06]  /*00d0*/  IMAD.WIDE R4, R9, 0x4, R4 ;  /* 0x0000000409047825 */ /* 0x004fcc00078e0204 */
[----:B------:R-:W4:Y:S01]  /*00e0*/  LDG.E R5, desc[UR4][R4.64] ;  /* 0x0000000404057981 */ /* 0x000f22000c1e1900 */
[----:B---3--:R-:W-:-:S04]  /*00f0*/  IMAD.WIDE R6, R9, 0x4, R6 ;  /* 0x0000000409067825 */ /* 0x008fc800078e0206 */
[----:B----4-:R-:W-:-:S05]  /*0100*/  FADD R9, R2, R5 ;  /* 0x0000000502097221 */ /* 0x010fca0000000000 */
[----:B------:R-:W-:Y:S01]  /*0110*/  STG.E desc[UR4][R6.64], R9 ;  /* 0x0000000906007986 */ /* 0x000fe2000c101904 */
[----:B------:R-:W-:Y:S05]  /*0120*/  EXIT ;  /* 0x000000000000794d */ /* 0x000fea0003800000 */
.L_x_0:
[----:B------:R-:W-:-:S00]  /*0130*/  BRA `(.L_x_0) ;  /* 0xfffffffc00fc7947 */ /* 0x000fc0000383ffff */
[----:B------:R-:W-:-:S00]  /*0140*/  NOP ;  /* 0x0000000000007918 */ /* 0x000fc00000000000 */
        /* <DEDUP_REMOVED lines=11> */
.L_x_1:


//--------------------- .nv.shared.reserved.0     --------------------------
	.section	.nv.shared.reserved.0,"aw",@nobits
	.weak		__nv_reservedSMEM_offset_0_alias
	.size		__nv_reservedSMEM_offset_0_alias, 0, 64
	.other		__nv_reservedSMEM_offset_0_alias,@"STO_CUDA_RESERVED_SHARED STV_DEFAULT"
__nv_reservedSMEM_offset_0_alias:
	.zero		0
	.zero		64


//--------------------- .nv.constant0._Z10vector_addPfS_S_i --------------------------
	.section	.nv.constant0._Z10vector_addPfS_S_i,"a",@progbits
	.sectionflags	@""
	.align	4
.nv.constant0._Z10vector_addPfS_S_i:
	.zero		924


//--------------------- SYMBOLS --------------------------

	.type		.nv.reservedSmem.offset0,@object
	.size		.nv.reservedSmem.offset0,0x4
